//
// Generated by NVIDIA NVVM Compiler
//
// Compiler Build ID: CL-36424714
// Cuda compilation tools, release 13.0, V13.0.88
// Based on NVVM 20.0.0
//

.version 9.0
.target sm_100
.address_size 64

	// .globl	_Z17refCounter_kernelPiS_S_S_jjjjj
// _ZZ17refCounter_kernelPiS_S_S_jjjjjE10dummyLocal has been demoted

.visible .entry _Z17refCounter_kernelPiS_S_S_jjjjj(
	.param .u64 .ptr .align 1 _Z17refCounter_kernelPiS_S_S_jjjjj_param_0,
	.param .u64 .ptr .align 1 _Z17refCounter_kernelPiS_S_S_jjjjj_param_1,
	.param .u64 .ptr .align 1 _Z17refCounter_kernelPiS_S_S_jjjjj_param_2,
	.param .u64 .ptr .align 1 _Z17refCounter_kernelPiS_S_S_jjjjj_param_3,
	.param .u32 _Z17refCounter_kernelPiS_S_S_jjjjj_param_4,
	.param .u32 _Z17refCounter_kernelPiS_S_S_jjjjj_param_5,
	.param .u32 _Z17refCounter_kernelPiS_S_S_jjjjj_param_6,
	.param .u32 _Z17refCounter_kernelPiS_S_S_jjjjj_param_7,
	.param .u32 _Z17refCounter_kernelPiS_S_S_jjjjj_param_8
)
{
	.reg .pred 	%p<11>;
	.reg .b32 	%r<130>;
	.reg .b64 	%rd<17>;
	// demoted variable
	.shared .align 4 .b8 _ZZ17refCounter_kernelPiS_S_S_jjjjjE10dummyLocal[1024];
	ld.param.u64 	%rd5, [_Z17refCounter_kernelPiS_S_S_jjjjj_param_0];
	ld.param.u64 	%rd6, [_Z17refCounter_kernelPiS_S_S_jjjjj_param_1];
	ld.param.u64 	%rd7, [_Z17refCounter_kernelPiS_S_S_jjjjj_param_2];
	ld.param.u64 	%rd8, [_Z17refCounter_kernelPiS_S_S_jjjjj_param_3];
	ld.param.u32 	%r21, [_Z17refCounter_kernelPiS_S_S_jjjjj_param_4];
	ld.param.u32 	%r22, [_Z17refCounter_kernelPiS_S_S_jjjjj_param_7];
	ld.param.u32 	%r23, [_Z17refCounter_kernelPiS_S_S_jjjjj_param_8];
	mov.u32 	%r24, %ctaid.x;
	mov.u32 	%r25, %ntid.x;
	mov.u32 	%r26, %tid.x;
	mad.lo.s32 	%r27, %r24, %r25, %r26;
	rem.u32 	%r28, %r24, %r22;
	mad.lo.s32 	%r29, %r28, %r23, %r26;
	shl.b32 	%r30, %r26, 2;
	mov.u32 	%r31, _ZZ17refCounter_kernelPiS_S_S_jjjjjE10dummyLocal;
	add.s32 	%r1, %r31, %r30;
	mov.b32 	%r32, 0;
	st.volatile.shared.u32 	[%r1], %r32;
	bar.sync 	0;
	mul.wide.u32 	%rd9, %r29, 4;
	add.s64 	%rd1, %rd5, %rd9;
	add.s64 	%rd2, %rd6, %rd9;
	mul.wide.u32 	%rd10, %r27, 4;
	add.s64 	%rd3, %rd7, %rd10;
	add.s64 	%rd4, %rd8, %rd10;
	setp.eq.s32 	%p1, %r21, 0;
	@%p1 bra 	$L__BB0_15;
	shl.b32 	%r2, %r21, 1;
	and.b32  	%r34, %r2, 14;
	add.s32 	%r3, %r34, -1;
	and.b32  	%r35, %r2, 6;
	add.s32 	%r4, %r35, -1;
	and.b32  	%r5, %r2, -16;
	and.b32  	%r6, %r21, 7;
	and.b32  	%r7, %r21, 3;
	and.b32  	%r8, %r21, 1;
	neg.s32 	%r9, %r5;
	mov.b32 	%r124, 0;
$L__BB0_2:
	setp.eq.s32 	%p2, %r2, 0;
	// begin inline asm
	.reg .u32 t1;
	.reg .u32 t2;
	atom.add.u32 t1, [%rd1], 1;
	atom.add.u32 t2, [%rd2], 1;
	// end inline asm
	@%p2 bra 	$L__BB0_14;
	setp.lt.u32 	%p3, %r2, 16;
	mov.b32 	%r128, 0;
	@%p3 bra 	$L__BB0_6;
	mov.b32 	%r125, 15;
	mov.u32 	%r126, %r9;
$L__BB0_5:
	.pragma "nounroll";
	ld.volatile.shared.u32 	%r38, [%r1];
	add.s32 	%r39, %r125, %r38;
	add.s32 	%r40, %r39, -15;
	st.volatile.shared.u32 	[%r1], %r40;
	bar.sync 	0;
	ld.volatile.shared.u32 	%r41, [%r1];
	add.s32 	%r42, %r125, %r41;
	add.s32 	%r43, %r42, -14;
	st.volatile.shared.u32 	[%r1], %r43;
	bar.sync 	0;
	ld.volatile.shared.u32 	%r44, [%r1];
	add.s32 	%r45, %r125, %r44;
	add.s32 	%r46, %r45, -13;
	st.volatile.shared.u32 	[%r1], %r46;
	bar.sync 	0;
	ld.volatile.shared.u32 	%r47, [%r1];
	add.s32 	%r48, %r125, %r47;
	add.s32 	%r49, %r48, -12;
	st.volatile.shared.u32 	[%r1], %r49;
	bar.sync 	0;
	ld.volatile.shared.u32 	%r50, [%r1];
	add.s32 	%r51, %r125, %r50;
	add.s32 	%r52, %r51, -11;
	st.volatile.shared.u32 	[%r1], %r52;
	bar.sync 	0;
	ld.volatile.shared.u32 	%r53, [%r1];
	add.s32 	%r54, %r125, %r53;
	add.s32 	%r55, %r54, -10;
	st.volatile.shared.u32 	[%r1], %r55;
	bar.sync 	0;
	ld.volatile.shared.u32 	%r56, [%r1];
	add.s32 	%r57, %r125, %r56;
	add.s32 	%r58, %r57, -9;
	st.volatile.shared.u32 	[%r1], %r58;
	bar.sync 	0;
	ld.volatile.shared.u32 	%r59, [%r1];
	add.s32 	%r60, %r125, %r59;
	add.s32 	%r61, %r60, -8;
	st.volatile.shared.u32 	[%r1], %r61;
	bar.sync 	0;
	ld.volatile.shared.u32 	%r62, [%r1];
	add.s32 	%r63, %r125, %r62;
	add.s32 	%r64, %r63, -7;
	st.volatile.shared.u32 	[%r1], %r64;
	bar.sync 	0;
	ld.volatile.shared.u32 	%r65, [%r1];
	add.s32 	%r66, %r125, %r65;
	add.s32 	%r67, %r66, -6;
	st.volatile.shared.u32 	[%r1], %r67;
	bar.sync 	0;
	ld.volatile.shared.u32 	%r68, [%r1];
	add.s32 	%r69, %r125, %r68;
	add.s32 	%r70, %r69, -5;
	st.volatile.shared.u32 	[%r1], %r70;
	bar.sync 	0;
	ld.volatile.shared.u32 	%r71, [%r1];
	add.s32 	%r72, %r125, %r71;
	add.s32 	%r73, %r72, -4;
	st.volatile.shared.u32 	[%r1], %r73;
	bar.sync 	0;
	ld.volatile.shared.u32 	%r74, [%r1];
	add.s32 	%r75, %r125, %r74;
	add.s32 	%r76, %r75, -3;
	st.volatile.shared.u32 	[%r1], %r76;
	bar.sync 	0;
	ld.volatile.shared.u32 	%r77, [%r1];
	add.s32 	%r78, %r125, %r77;
	add.s32 	%r79, %r78, -2;
	st.volatile.shared.u32 	[%r1], %r79;
	bar.sync 	0;
	ld.volatile.shared.u32 	%r80, [%r1];
	add.s32 	%r81, %r125, %r80;
	add.s32 	%r82, %r81, -1;
	st.volatile.shared.u32 	[%r1], %r82;
	bar.sync 	0;
	ld.volatile.shared.u32 	%r83, [%r1];
	add.s32 	%r84, %r125, %r83;
	st.volatile.shared.u32 	[%r1], %r84;
	bar.sync 	0;
	add.s32 	%r126, %r126, 16;
	add.s32 	%r125, %r125, 16;
	setp.ne.s32 	%p4, %r126, 0;
	mov.u32 	%r128, %r5;
	@%p4 bra 	$L__BB0_5;
$L__BB0_6:
	setp.eq.s32 	%p5, %r6, 0;
	@%p5 bra 	$L__BB0_14;
	setp.lt.u32 	%p6, %r3, 7;
	@%p6 bra 	$L__BB0_9;
	ld.volatile.shared.u32 	%r85, [%r1];
	add.s32 	%r86, %r85, %r128;
	st.volatile.shared.u32 	[%r1], %r86;
	bar.sync 	0;
	ld.volatile.shared.u32 	%r87, [%r1];
	add.s32 	%r88, %r128, %r87;
	add.s32 	%r89, %r88, 1;
	st.volatile.shared.u32 	[%r1], %r89;
	bar.sync 	0;
	ld.volatile.shared.u32 	%r90, [%r1];
	add.s32 	%r91, %r128, %r90;
	add.s32 	%r92, %r91, 2;
	st.volatile.shared.u32 	[%r1], %r92;
	bar.sync 	0;
	ld.volatile.shared.u32 	%r93, [%r1];
	add.s32 	%r94, %r128, %r93;
	add.s32 	%r95, %r94, 3;
	st.volatile.shared.u32 	[%r1], %r95;
	bar.sync 	0;
	ld.volatile.shared.u32 	%r96, [%r1];
	add.s32 	%r97, %r128, %r96;
	add.s32 	%r98, %r97, 4;
	st.volatile.shared.u32 	[%r1], %r98;
	bar.sync 	0;
	ld.volatile.shared.u32 	%r99, [%r1];
	add.s32 	%r100, %r128, %r99;
	add.s32 	%r101, %r100, 5;
	st.volatile.shared.u32 	[%r1], %r101;
	bar.sync 	0;
	ld.volatile.shared.u32 	%r102, [%r1];
	add.s32 	%r103, %r128, %r102;
	add.s32 	%r104, %r103, 6;
	st.volatile.shared.u32 	[%r1], %r104;
	bar.sync 	0;
	ld.volatile.shared.u32 	%r105, [%r1];
	add.s32 	%r106, %r128, %r105;
	add.s32 	%r107, %r106, 7;
	st.volatile.shared.u32 	[%r1], %r107;
	bar.sync 	0;
	add.s32 	%r128, %r128, 8;
$L__BB0_9:
	setp.eq.s32 	%p7, %r7, 0;
	@%p7 bra 	$L__BB0_14;
	setp.lt.u32 	%p8, %r4, 3;
	@%p8 bra 	$L__BB0_12;
	ld.volatile.shared.u32 	%r108, [%r1];
	add.s32 	%r109, %r108, %r128;
	st.volatile.shared.u32 	[%r1], %r109;
	bar.sync 	0;
	ld.volatile.shared.u32 	%r110, [%r1];
	add.s32 	%r111, %r128, %r110;
	add.s32 	%r112, %r111, 1;
	st.volatile.shared.u32 	[%r1], %r112;
	bar.sync 	0;
	ld.volatile.shared.u32 	%r113, [%r1];
	add.s32 	%r114, %r128, %r113;
	add.s32 	%r115, %r114, 2;
	st.volatile.shared.u32 	[%r1], %r115;
	bar.sync 	0;
	ld.volatile.shared.u32 	%r116, [%r1];
	add.s32 	%r117, %r128, %r116;
	add.s32 	%r118, %r117, 3;
	st.volatile.shared.u32 	[%r1], %r118;
	bar.sync 	0;
	add.s32 	%r128, %r128, 4;
$L__BB0_12:
	setp.eq.s32 	%p9, %r8, 0;
	@%p9 bra 	$L__BB0_14;
	ld.volatile.shared.u32 	%r119, [%r1];
	add.s32 	%r120, %r119, %r128;
	st.volatile.shared.u32 	[%r1], %r120;
	bar.sync 	0;
	ld.volatile.shared.u32 	%r121, [%r1];
	add.s32 	%r122, %r128, %r121;
	add.s32 	%r123, %r122, 1;
	st.volatile.shared.u32 	[%r1], %r123;
	bar.sync 	0;
$L__BB0_14:
	// begin inline asm
	.reg .u32 q3;
	.reg .u32 q4;
	.reg .pred p5;
	.reg .pred p6;
	atom.dec.u32 q4, [%rd2], 10000000000;
	atom.dec.u32 q3, [%rd1], 10000000000;
	setp.gt.u32 p5, q3, 1;
	@p5 bra $CounterAddr1If;
	st.global.s32 [%rd3], 1;
	$CounterAddr1If:
	setp.gt.u32 p6, q4, 1;
	@p6 bra $Done;
	st.global.s32 [%rd4], 1;
	$Done:
	// end inline asm
	add.s32 	%r124, %r124, 1;
	setp.ne.s32 	%p10, %r124, %r21;
	@%p10 bra 	$L__BB0_2;
$L__BB0_15:
	ret;

}


// ===== COMPILED SASS (sm_100) =====

	.target	sm_100

	.elftype	@"ET_EXEC"


//--------------------- .note.nv.tkinfo           --------------------------
	.section	.note.nv.tkinfo,"",@"SHT_NOTE"
	.sectionflags	@"SHF_NOTE_NV_TKINFO"
	.tkinfo
        /*0018*/ 	.word	0x00000002
        /*0030*/ 	.string	""
        /*0030*/ 	.string	"ptxas"
        /*0030*/ 	.string	"Cuda compilation tools, release 13.0, V13.0.88"
        /*0030*/ 	.string	"Build cuda_13.0.r13.0/compiler.36424714_0"
        /*0030*/ 	.string	"-arch sm_100 -m 64 "



//--------------------- .note.nv.cuinfo           --------------------------
	.section	.note.nv.cuinfo,"",@"SHT_NOTE"
	.sectionflags	@"SHF_NOTE_NV_CUINFO"
        /*0018*/ 	.short	0x0002
        /*001a*/ 	.short	0x0064
        /*001c*/ 	.short	0x0082
	.zero		2


//--------------------- .nv.info                  --------------------------
	.section	.nv.info,"",@"SHT_CUDA_INFO"
	.align	4


	//----- nvinfo : EIATTR_REGCOUNT
	.align		4
        /*0000*/ 	.byte	0x04, 0x2f
        /*0002*/ 	.short	(.L_1 - .L_0)
	.align		4
.L_0:
        /*0004*/ 	.word	index@(_Z17refCounter_kernelPiS_S_S_jjjjj)
        /*0008*/ 	.word	0x00000016


	//----- nvinfo : EIATTR_FRAME_SIZE
	.align		4
.L_1:
        /*000c*/ 	.byte	0x04, 0x11
        /*000e*/ 	.short	(.L_3 - .L_2)
	.align		4
.L_2:
        /*0010*/ 	.word	index@(_Z17refCounter_kernelPiS_S_S_jjjjj)
        /*0014*/ 	.word	0x00000000


	//----- nvinfo : EIATTR_MIN_STACK_SIZE
	.align		4
.L_3:
        /*0018*/ 	.byte	0x04, 0x12
        /*001a*/ 	.short	(.L_5 - .L_4)
	.align		4
.L_4:
        /*001c*/ 	.word	index@(_Z17refCounter_kernelPiS_S_S_jjjjj)
        /*0020*/ 	.word	0x00000000
.L_5:


//--------------------- .nv.compat                --------------------------
	.section	.nv.compat,"",@"SHT_CUDA_COMPAT_INFO"
	.align	4
        /*0000*/ 	.byte	0x02, 0x09, 0x00, 0x00, 0x02, 0x02, 0x01, 0x00, 0x02, 0x05, 0x05, 0x00, 0x03, 0x07, 0x01, 0x01
        /*0010*/ 	.byte	0x02, 0x03, 0x00, 0x00, 0x02, 0x06, 0x01, 0x00, 0x04, 0x0b, 0x08, 0x00, 0x09, 0x00, 0x00, 0x00
        /*0020*/ 	.byte	0x00, 0x00, 0x00, 0x00


//--------------------- .nv.info._Z17refCounter_kernelPiS_S_S_jjjjj --------------------------
	.section	.nv.info._Z17refCounter_kernelPiS_S_S_jjjjj,"",@"SHT_CUDA_INFO"
	.sectionflags	@""
	.align	4


	//----- nvinfo : EIATTR_CUDA_API_VERSION
	.align		4
        /*0000*/ 	.byte	0x04, 0x37
        /*0002*/ 	.short	(.L_7 - .L_6)
.L_6:
        /*0004*/ 	.word	0x00000082


	//----- nvinfo : EIATTR_KPARAM_INFO
	.align		4
.L_7:
        /*0008*/ 	.byte	0x04, 0x17
        /*000a*/ 	.short	(.L_9 - .L_8)
.L_8:
        /*000c*/ 	.word	0x00000000
        /*0010*/ 	.short	0x0008
        /*0012*/ 	.short	0x0030
        /*0014*/ 	.byte	0x00, 0xf0, 0x11, 0x00


	//----- nvinfo : EIATTR_KPARAM_INFO
	.align		4
.L_9:
        /*0018*/ 	.byte	0x04, 0x17
        /*001a*/ 	.short	(.L_11 - .L_10)
.L_10:
        /*001c*/ 	.word	0x00000000
        /*0020*/ 	.short	0x0007
        /*0022*/ 	.short	0x002c
        /*0024*/ 	.byte	0x00, 0xf0, 0x11, 0x00


	//----- nvinfo : EIATTR_KPARAM_INFO
	.align		4
.L_11:
        /*0028*/ 	.byte	0x04, 0x17
        /*002a*/ 	.short	(.L_13 - .L_12)
.L_12:
        /*002c*/ 	.word	0x00000000
        /*0030*/ 	.short	0x0006
        /*0032*/ 	.short	0x0028
        /*0034*/ 	.byte	0x00, 0xf0, 0x11, 0x00


	//----- nvinfo : EIATTR_KPARAM_INFO
	.align		4
.L_13:
        /*0038*/ 	.byte	0x04, 0x17
        /*003a*/ 	.short	(.L_15 - .L_14)
.L_14:
        /*003c*/ 	.word	0x00000000
        /*0040*/ 	.short	0x0005
        /*0042*/ 	.short	0x0024
        /*0044*/ 	.byte	0x00, 0xf0, 0x11, 0x00


	//----- nvinfo : EIATTR_KPARAM_INFO
	.align		4
.L_15:
        /*0048*/ 	.byte	0x04, 0x17
        /*004a*/ 	.short	(.L_17 - .L_16)
.L_16:
        /*004c*/ 	.word	0x00000000
        /*0050*/ 	.short	0x0004
        /*0052*/ 	.short	0x0020
        /*0054*/ 	.byte	0x00, 0xf0, 0x11, 0x00


	//----- nvinfo : EIATTR_KPARAM_INFO
	.align		4
.L_17:
        /*0058*/ 	.byte	0x04, 0x17
        /*005a*/ 	.short	(.L_19 - .L_18)
.L_18:
        /*005c*/ 	.word	0x00000000
        /*0060*/ 	.short	0x0003
        /*0062*/ 	.short	0x0018
        /*0064*/ 	.byte	0x00, 0xf5, 0x21, 0x00


	//----- nvinfo : EIATTR_KPARAM_INFO
	.align		4
.L_19:
        /*0068*/ 	.byte	0x04, 0x17
        /*006a*/ 	.short	(.L_21 - .L_20)
.L_20:
        /*006c*/ 	.word	0x00000000
        /*0070*/ 	.short	0x0002
        /*0072*/ 	.short	0x0010
        /*0074*/ 	.byte	0x00, 0xf5, 0x21, 0x00


	//----- nvinfo : EIATTR_KPARAM_INFO
	.align		4
.L_21:
        /*0078*/ 	.byte	0x04, 0x17
        /*007a*/ 	.short	(.L_23 - .L_22)
.L_22:
        /*007c*/ 	.word	0x00000000
        /*0080*/ 	.short	0x0001
        /*0082*/ 	.short	0x0008
        /*0084*/ 	.byte	0x00, 0xf5, 0x21, 0x00


	//----- nvinfo : EIATTR_KPARAM_INFO
	.align		4
.L_23:
        /*0088*/ 	.byte	0x04, 0x17
        /*008a*/ 	.short	(.L_25 - .L_24)
.L_24:
        /*008c*/ 	.word	0x00000000
        /*0090*/ 	.short	0x0000
        /*0092*/ 	.short	0x0000
        /*0094*/ 	.byte	0x00, 0xf5, 0x21, 0x00


	//----- nvinfo : EIATTR_SPARSE_MMA_MASK
	.align		4
.L_25:
        /*0098*/ 	.byte	0x03, 0x50
        /*009a*/ 	.short	0x0000


	//----- nvinfo : EIATTR_MAXREG_COUNT
	.align		4
        /*009c*/ 	.byte	0x03, 0x1b
        /*009e*/ 	.short	0x00ff


	//----- nvinfo : EIATTR_NUM_BARRIERS
	.align		4
        /*00a0*/ 	.byte	0x02, 0x4c
        /*00a2*/ 	.byte	0x01
	.zero		1


	//----- nvinfo : EIATTR_MERCURY_ISA_VERSION
	.align		4
        /*00a4*/ 	.byte	0x03, 0x5f
        /*00a6*/ 	.short	0x0101


	//----- nvinfo : EIATTR_VRC_CTA_INIT_COUNT
	.align		4
        /*00a8*/ 	.byte	0x02, 0x4a
	.zero		1
	.zero		1


	//----- nvinfo : EIATTR_EXIT_INSTR_OFFSETS
	.align		4
        /*00ac*/ 	.byte	0x04, 0x1c
        /*00ae*/ 	.short	(.L_27 - .L_26)


	//   ....[0]....
.L_26:
        /*00b0*/ 	.word	0x00000210


	//   ....[1]....
        /*00b4*/ 	.word	0x00000d10


	//----- nvinfo : EIATTR_CBANK_PARAM_SIZE
	.align		4
.L_27:
        /*00b8*/ 	.byte	0x03, 0x19
        /*00ba*/ 	.short	0x0034


	//----- nvinfo : EIATTR_PARAM_CBANK
	.align		4
        /*00bc*/ 	.byte	0x04, 0x0a
        /*00be*/ 	.short	(.L_29 - .L_28)
	.align		4
.L_28:
        /*00c0*/ 	.word	index@(.nv.constant0._Z17refCounter_kernelPiS_S_S_jjjjj)
        /*00c4*/ 	.short	0x0380
        /*00c6*/ 	.short	0x0034


	//----- nvinfo : EIATTR_SW_WAR
	.align		4
.L_29:
        /*00c8*/ 	.byte	0x04, 0x36
        /*00ca*/ 	.short	(.L_31 - .L_30)
.L_30:
        /*00cc*/ 	.word	0x00000008
.L_31:


//--------------------- .nv.callgraph             --------------------------
	.section	.nv.callgraph,"",@"SHT_CUDA_CALLGRAPH"
	.align	4
	.sectionentsize	8
	.align		4
        /*0000*/ 	.word	0x00000000
	.align		4
        /*0004*/ 	.word	0xffffffff
	.align		4
        /*0008*/ 	.word	0x00000000
	.align		4
        /*000c*/ 	.word	0xfffffffe
	.align		4
        /*0010*/ 	.word	0x00000000
	.align		4
        /*0014*/ 	.word	0xfffffffd
	.align		4
        /*0018*/ 	.word	0x00000000
	.align		4
        /*001c*/ 	.word	0xfffffffc


//--------------------- .text._Z17refCounter_kernelPiS_S_S_jjjjj --------------------------
	.section	.text._Z17refCounter_kernelPiS_S_S_jjjjj,"ax",@progbits
	.align	128
        .global         _Z17refCounter_kernelPiS_S_S_jjjjj
        .type           _Z17refCounter_kernelPiS_S_S_jjjjj,@function
        .size           _Z17refCounter_kernelPiS_S_S_jjjjj,(.L_x_7 - _Z17refCounter_kernelPiS_S_S_jjjjj)
        .other          _Z17refCounter_kernelPiS_S_S_jjjjj,@"STO_CUDA_ENTRY STV_DEFAULT"
_Z17refCounter_kernelPiS_S_S_jjjjj:
.text._Z17refCounter_kernelPiS_S_S_jjjjj:
[----:B------:R-:W-:Y:S08]  /*0000*/  LDC R1, c[0x0][0x37c] ;  /* 0x0000df00ff017b82 */ /* 0x000ff00000000800 */
[----:B------:R-:W0:Y:S01]  /*0010*/  LDC R13, c[0x0][0x3ac] ;  /* 0x0000eb00ff0d7b82 */ /* 0x000e220000000800 */
[----:B------:R-:W1:Y:S01]  /*0020*/  S2R R12, SR_TID.X ;  /* 0x00000000000c7919 */ /* 0x000e620000002100 */
[----:B------:R-:W-:Y:S01]  /*0030*/  UMOV UR4, 0x400 ;  /* 0x0000040000047882 */ /* 0x000fe20000000000 */
[----:B------:R-:W2:Y:S01]  /*0040*/  LDCU UR6, c[0x0][0x3a0] ;  /* 0x00007400ff0677ac */ /* 0x000ea20008000800 */
[----:B------:R-:W3:Y:S04]  /*0050*/  LDCU UR12, c[0x0][0x3b0] ;  /* 0x00007600ff0c77ac */ /* 0x000ee80008000800 */
[----:B------:R-:W4:Y:S08]  /*0060*/  S2UR UR5, SR_CgaCtaId ;  /* 0x00000000000579c3 */ /* 0x000f300000008800 */
[----:B------:R-:W5:Y:S01]  /*0070*/  S2UR UR9, SR_CTAID.X ;  /* 0x00000000000979c3 */ /* 0x000f620000002500 */
[----:B--2---:R-:W-:Y:S01]  /*0080*/  ISETP.NE.AND P0, PT, RZ, UR6, PT ;  /* 0x00000006ff007c0c */ /* 0x004fe2000bf05270 */
[----:B0-----:R-:W0:Y:S06]  /*0090*/  I2F.U32.RP R0, R13 ;  /* 0x0000000d00007306 */ /* 0x001e2c0000209000 */
[----:B------:R-:W2:Y:S01]  /*00a0*/  LDC R11, c[0x0][0x360] ;  /* 0x0000d800ff0b7b82 */ /* 0x000ea20000000800 */
[----:B------:R-:W-:Y:S01]  /*00b0*/  ISETP.NE.U32.AND P2, PT, R13, RZ, PT ;  /* 0x000000ff0d00720c */ /* 0x000fe20003f45070 */
[----:B----4-:R-:W-:-:S06]  /*00c0*/  ULEA UR4, UR5, UR4, 0x18 ;  /* 0x0000000405047291 */ /* 0x010fcc000f8ec0ff */
[----:B------:R-:W4:Y:S01]  /*00d0*/  LDC.64 R6, c[0x0][0x390] ;  /* 0x0000e400ff067b82 */ /* 0x000f220000000a00 */
[----:B0-----:R-:W0:Y:S07]  /*00e0*/  MUFU.RCP R0, R0 ;  /* 0x0000000000007308 */ /* 0x001e2e0000001000 */
[----:B------:R-:W2:Y:S01]  /*00f0*/  LDC.64 R8, c[0x0][0x398] ;  /* 0x0000e600ff087b82 */ /* 0x000ea20000000a00 */
[----:B0-----:R-:W-:Y:S01]  /*0100*/  VIADD R2, R0, 0xffffffe ;  /* 0x0ffffffe00027836 */ /* 0x001fe20000000000 */
[----:B-1----:R-:W-:-:S03]  /*0110*/  LEA R0, R12, UR4, 0x2 ;  /* 0x000000040c007c11 */ /* 0x002fc6000f8e10ff */
[----:B------:R0:W1:Y:S02]  /*0120*/  F2I.FTZ.U32.TRUNC.NTZ R3, R2 ;  /* 0x0000000200037305 */ /* 0x000064000021f000 */
[----:B------:R1:W-:Y:S01]  /*0130*/  STS [R0], RZ ;  /* 0x000000ff00007388 */ /* 0x0003e20000000800 */
[----:B0-----:R-:W-:Y:S02]  /*0140*/  IMAD.MOV.U32 R2, RZ, RZ, RZ ;  /* 0x000000ffff027224 */ /* 0x001fe400078e00ff */
[----:B-1----:R-:W-:-:S04]  /*0150*/  IMAD.MOV R4, RZ, RZ, -R3 ;  /* 0x000000ffff047224 */ /* 0x002fc800078e0a03 */
[----:B------:R-:W-:-:S04]  /*0160*/  IMAD R5, R4, R13, RZ ;  /* 0x0000000d04057224 */ /* 0x000fc800078e02ff */
[----:B------:R-:W-:Y:S02]  /*0170*/  IMAD.HI.U32 R3, R3, R5, R2 ;  /* 0x0000000503037227 */ /* 0x000fe400078e0002 */
[----:B------:R-:W0:Y:S04]  /*0180*/  LDC.64 R4, c[0x0][0x388] ;  /* 0x0000e200ff047b82 */ /* 0x000e280000000a00 */
[----:B-----5:R-:W-:-:S04]  /*0190*/  IMAD.HI.U32 R3, R3, UR9, RZ ;  /* 0x0000000903037c27 */ /* 0x020fc8000f8e00ff */
[----:B------:R-:W-:Y:S02]  /*01a0*/  IMAD.MOV R10, RZ, RZ, -R3 ;  /* 0x000000ffff0a7224 */ /* 0x000fe400078e0a03 */
[----:B------:R-:W1:Y:S02]  /*01b0*/  LDC.64 R2, c[0x0][0x380] ;  /* 0x0000e000ff027b82 */ /* 0x000e640000000a00 */
[----:B------:R-:W-:-:S06]  /*01c0*/  IMAD R10, R13, R10, UR9 ;  /* 0x000000090d0a7e24 */ /* 0x000fcc000f8e020a */
[----:B------:R-:W-:Y:S01]  /*01d0*/  BAR.SYNC.DEFER_BLOCKING 0x0 ;  /* 0x0000000000007b1d */ /* 0x000fe20000010000 */
[----:B------:R-:W-:-:S13]  /*01e0*/  ISETP.GE.U32.AND P1, PT, R10, R13, PT ;  /* 0x0000000d0a00720c */ /* 0x000fda0003f26070 */
[----:B------:R-:W-:-:S05]  /*01f0*/  @P1 IMAD.IADD R10, R10, 0x1, -R13 ;  /* 0x000000010a0a1824 */ /* 0x000fca00078e0a0d */
[----:B------:R-:W-:Y:S01]  /*0200*/  ISETP.GE.U32.AND P1, PT, R10, R13, PT ;  /* 0x0000000d0a00720c */ /* 0x000fe20003f26070 */
[----:B--234-:R-:W-:-:S12]  /*0210*/  @!P0 EXIT ;  /* 0x000000000000894d */ /* 0x01cfd80003800000 */
[----:B------:R-:W-:Y:S01]  /*0220*/  USHF.L.U32 UR5, UR6, 0x1, URZ ;  /* 0x0000000106057899 */ /* 0x000fe200080006ff */
[----:B------:R-:W-:Y:S01]  /*0230*/  @P1 IMAD.IADD R10, R10, 0x1, -R13 ;  /* 0x000000010a0a1824 */ /* 0x000fe200078e0a0d */
[----:B------:R-:W-:Y:S01]  /*0240*/  @!P2 LOP3.LUT R10, RZ, R13, RZ, 0x33, !PT ;  /* 0x0000000dff0aa212 */ /* 0x000fe200078e33ff */
[--C-:B------:R-:W-:Y:S01]  /*0250*/  IMAD R11, R11, UR9, R12.reuse ;  /* 0x000000090b0b7c24 */ /* 0x100fe2000f8e020c */
[----:B------:R-:W-:Y:S02]  /*0260*/  ULOP3.LUT UR4, UR5, 0xe, URZ, 0xc0, !UPT ;  /* 0x0000000e05047892 */ /* 0x000fe4000f8ec0ff */
[----:B------:R-:W-:Y:S01]  /*0270*/  ULOP3.LUT UR6, UR5, 0x6, URZ, 0xc0, !UPT ;  /* 0x0000000605067892 */ /* 0x000fe2000f8ec0ff */
[----:B------:R-:W-:Y:S01]  /*0280*/  IMAD R13, R10, UR12, R12 ;  /* 0x0000000c0a0d7c24 */ /* 0x000fe2000f8e020c */
[----:B------:R-:W-:Y:S01]  /*0290*/  UIADD3 UR4, UPT, UPT, UR4, -0x1, URZ ;  /* 0xffffffff04047890 */ /* 0x000fe2000fffe0ff */
[----:B------:R-:W-:Y:S01]  /*02a0*/  IMAD.WIDE.U32 R6, R11, 0x4, R6 ;  /* 0x000000040b067825 */ /* 0x000fe200078e0006 */
[----:B------:R-:W-:-:S02]  /*02b0*/  ULOP3.LUT UR8, UR5, 0xfffffff0, URZ, 0xc0, !UPT ;  /* 0xfffffff005087892 */ /* 0x000fc4000f8ec0ff */
[----:B------:R-:W-:Y:S01]  /*02c0*/  UIADD3 UR6, UPT, UPT, UR6, -0x1, URZ ;  /* 0xffffffff06067890 */ /* 0x000fe2000fffe0ff */
[C---:B-1----:R-:W-:Y:S01]  /*02d0*/  IMAD.WIDE.U32 R2, R13.reuse, 0x4, R2 ;  /* 0x000000040d027825 */ /* 0x042fe200078e0002 */
[----:B------:R-:W-:Y:S01]  /*02e0*/  UISETP.GE.U32.AND UP0, UPT, UR4, 0x7, UPT ;  /* 0x000000070400788c */ /* 0x000fe2000bf06070 */
[----:B------:R-:W1:Y:S02]  /*02f0*/  LDCU.64 UR10, c[0x0][0x358] ;  /* 0x00006b00ff0a77ac */ /* 0x000e640008000a00 */
[----:B0-----:R-:W-:Y:S01]  /*0300*/  IMAD.WIDE.U32 R4, R13, 0x4, R4 ;  /* 0x000000040d047825 */ /* 0x001fe200078e0004 */
[----:B------:R-:W-:-:S03]  /*0310*/  UIADD3 UR7, UPT, UPT, -UR8, URZ, URZ ;  /* 0x000000ff08077290 */ /* 0x000fc6000fffe1ff */
[----:B------:R-:W-:Y:S01]  /*0320*/  IMAD.WIDE.U32 R8, R11, 0x4, R8 ;  /* 0x000000040b087825 */ /* 0x000fe200078e0008 */
[----:B------:R-:W-:Y:S01]  /*0330*/  UISETP.GE.U32.AND UP1, UPT, UR6, 0x3, UPT ;  /* 0x000000030600788c */ /* 0x000fe2000bf26070 */
[----:B------:R-:W-:-:S10]  /*0340*/  UMOV UR4, URZ ;  /* 0x000000ff00047c82 */ /* 0x000fd40008000000 */
.L_x_5:
[----:B-12---:R-:W-:Y:S01]  /*0350*/  IMAD.MOV.U32 R11, RZ, RZ, 0x1 ;  /* 0x00000001ff0b7424 */ /* 0x006fe200078e00ff */
[----:B0-----:R-:W0:Y:S04]  /*0360*/  LDCU UR9, c[0x0][0x3a0] ;  /* 0x00007400ff0977ac */ /* 0x001e280008000800 */
[----:B-1----:R1:W-:Y:S04]  /*0370*/  ATOM.E.ADD.STRONG.GPU PT, RZ, desc[UR10][R2.64], R11 ;  /* 0x8000000b02ff798a */ /* 0x0023e800081ef10a */
[----:B------:R1:W-:Y:S01]  /*0380*/  ATOM.E.ADD.STRONG.GPU PT, RZ, desc[UR10][R4.64], R11 ;  /* 0x8000000b04ff798a */ /* 0x0003e200081ef10a */
[----:B------:R-:W-:-:S02]  /*0390*/  UISETP.NE.AND UP3, UPT, UR5, URZ, UPT ;  /* 0x000000ff0500728c */ /* 0x000fc4000bf65270 */
[----:B------:R-:W-:-:S04]  /*03a0*/  UIADD3 UR4, UPT, UPT, UR4, 0x1, URZ ;  /* 0x0000000104047890 */ /* 0x000fc8000fffe0ff */
[----:B0-----:R-:W-:-:S03]  /*03b0*/  UISETP.NE.AND UP2, UPT, UR4, UR9, UPT ;  /* 0x000000090400728c */ /* 0x001fc6000bf45270 */
[----:B---34-:R-:W-:Y:S08]  /*03c0*/  BRA.U !UP3, `(.L_x_0) ;  /* 0x000000090b307547 */ /* 0x018ff0000b800000 */
[----:B------:R-:W-:Y:S01]  /*03d0*/  UISETP.GE.U32.AND UP3, UPT, UR5, 0x10, UPT ;  /* 0x000000100500788c */ /* 0x000fe2000bf66070 */
[----:B------:R-:W-:-:S08]  /*03e0*/  IMAD.MOV.U32 R10, RZ, RZ, RZ ;  /* 0x000000ffff0a7224 */ /* 0x000fd000078e00ff */
[----:B------:R-:W-:Y:S05]  /*03f0*/  BRA.U !UP3, `(.L_x_1) ;  /* 0x000000050b1c7547 */ /* 0x000fea000b800000 */
[----:B------:R-:W-:Y:S01]  /*0400*/  IMAD.MOV.U32 R10, RZ, RZ, 0xf ;  /* 0x0000000fff0a7424 */ /* 0x000fe200078e00ff */
[----:B------:R-:W-:-:S06]  /*0410*/  UMOV UR6, UR7 ;  /* 0x0000000700067c82 */ /* 0x000fcc0008000000 */
.L_x_2:
[----:B0-----:R-:W0:Y:S01]  /*0420*/  LDS R13, [R0] ;  /* 0x00000000000d7984 */ /* 0x001e220000000800 */
[----:B------:R-:W-:-:S04]  /*0430*/  UIADD3 UR6, UPT, UPT, UR6, 0x10, URZ ;  /* 0x0000001006067890 */ /* 0x000fc8000fffe0ff */
[----:B------:R-:W-:Y:S01]  /*0440*/  UISETP.NE.AND UP3, UPT, UR6, URZ, UPT ;  /* 0x000000ff0600728c */ /* 0x000fe2000bf65270 */
[----:B0-----:R-:W-:-:S05]  /*0450*/  IADD3 R13, PT, PT, R10, -0xf, R13 ;  /* 0xfffffff10a0d7810 */ /* 0x001fca0007ffe00d */
[----:B------:R-:W-:Y:S01]  /*0460*/  STS [R0], R13 ;  /* 0x0000000d00007388 */ /* 0x000fe20000000800 */
[----:B------:R-:W-:Y:S06]  /*0470*/  BAR.SYNC.DEFER_BLOCKING 0x0 ;  /* 0x0000000000007b1d */ /* 0x000fec0000010000 */
[----:B------:R-:W0:Y:S02]  /*0480*/  LDS R15, [R0] ;  /* 0x00000000000f7984 */ /* 0x000e240000000800 */
        /* <DEDUP_REMOVED lines=56> */
[----:B0-----:R-:W-:Y:S02]  /*0810*/  IMAD.IADD R19, R19, 0x1, R10 ;  /* 0x0000000113137824 */ /* 0x001fe400078e020a */
[----:B------:R-:W-:-:S03]  /*0820*/  VIADD R10, R10, 0x10 ;  /* 0x000000100a0a7836 */ /* 0x000fc60000000000 */
[----:B------:R0:W-:Y:S01]  /*0830*/  STS [R0], R19 ;  /* 0x0000001300007388 */ /* 0x0001e20000000800 */
[----:B------:R-:W-:Y:S06]  /*0840*/  BAR.SYNC.DEFER_BLOCKING 0x0 ;  /* 0x0000000000007b1d */ /* 0x000fec0000010000 */
[----:B------:R-:W-:Y:S05]  /*0850*/  BRA.U UP3, `(.L_x_2) ;  /* 0xfffffff903f07547 */ /* 0x000fea000b83ffff */
[----:B------:R-:W-:-:S07]  /*0860*/  IMAD.U32 R10, RZ, RZ, UR8 ;  /* 0x00000008ff0a7e24 */ /* 0x000fce000f8e00ff */
.L_x_1:
[----:B------:R-:W-:-:S09]  /*0870*/  ULOP3.LUT UP3, URZ, UR9, 0x7, URZ, 0xc0, !UPT ;  /* 0x0000000709ff7892 */ /* 0x000fd2000f86c0ff */
[----:B------:R-:W-:Y:S05]  /*0880*/  BRA.U !UP3, `(.L_x_0) ;  /* 0x000000050b007547 */ /* 0x000fea000b800000 */
[----:B------:R-:W-:Y:S01]  /*0890*/  ULOP3.LUT UP3, URZ, UR9, 0x3, URZ, 0xc0, !UPT ;  /* 0x0000000309ff7892 */ /* 0x000fe2000f86c0ff */
[----:B------:R-:W-:Y:S10]  /*08a0*/  BRA.U !UP0, `(.L_x_3) ;  /* 0x0000000108847547 */ /* 0x000ff4000b800000 */
[----:B------:R-:W2:Y:S02]  /*08b0*/  LDS R13, [R0] ;  /* 0x00000000000d7984 */ /* 0x000ea40000000800 */
[----:B--2---:R-:W-:-:S05]  /*08c0*/  IMAD.IADD R13, R10, 0x1, R13 ;  /* 0x000000010a0d7824 */ /* 0x004fca00078e020d */
[----:B------:R-:W-:Y:S01]  /*08d0*/  STS [R0], R13 ;  /* 0x0000000d00007388 */ /* 0x000fe20000000800 */
[----:B------:R-:W-:Y:S06]  /*08e0*/  BAR.SYNC.DEFER_BLOCKING 0x0 ;  /* 0x0000000000007b1d */ /* 0x000fec0000010000 */
[----:B------:R-:W2:Y:S02]  /*08f0*/  LDS R15, [R0] ;  /* 0x00000000000f7984 */ /* 0x000ea40000000800 */
[----:B--2---:R-:W-:-:S05]  /*0900*/  IADD3 R15, PT, PT, R10, 0x1, R15 ;  /* 0x000000010a0f7810 */ /* 0x004fca0007ffe00f */
[----:B------:R-:W-:Y:S01]  /*0910*/  STS [R0], R15 ;  /* 0x0000000f00007388 */ /* 0x000fe20000000800 */
[----:B------:R-:W-:Y:S06]  /*0920*/  BAR.SYNC.DEFER_BLOCKING 0x0 ;  /* 0x0000000000007b1d */ /* 0x000fec0000010000 */
[----:B------:R-:W2:Y:S02]  /*0930*/  LDS R17, [R0] ;  /* 0x0000000000117984 */ /* 0x000ea40000000800 */
[----:B--2---:R-:W-:-:S05]  /*0940*/  IADD3 R17, PT, PT, R10, 0x2, R17 ;  /* 0x000000020a117810 */ /* 0x004fca0007ffe011 */
[----:B------:R-:W-:Y:S01]  /*0950*/  STS [R0], R17 ;  /* 0x0000001100007388 */ /* 0x000fe20000000800 */
[----:B------:R-:W-:Y:S06]  /*0960*/  BAR.SYNC.DEFER_BLOCKING 0x0 ;  /* 0x0000000000007b1d */ /* 0x000fec0000010000 */
[----:B0-----:R-:W0:Y:S02]  /*0970*/  LDS R19, [R0] ;  /* 0x0000000000137984 */ /* 0x001e240000000800 */
[----:B0-----:R-:W-:-:S05]  /*0980*/  IADD3 R19, PT, PT, R10, 0x3, R19 ;  /* 0x000000030a137810 */ /* 0x001fca0007ffe013 */
[----:B------:R-:W-:Y:S01]  /*0990*/  STS [R0], R19 ;  /* 0x0000001300007388 */ /* 0x000fe20000000800 */
[----:B------:R-:W-:Y:S06]  /*09a0*/  BAR.SYNC.DEFER_BLOCKING 0x0 ;  /* 0x0000000000007b1d */ /* 0x000fec0000010000 */
[----:B------:R-:W0:Y:S02]  /*09b0*/  LDS R13, [R0] ;  /* 0x00000000000d7984 */ /* 0x000e240000000800 */
        /* <DEDUP_REMOVED lines=12> */
[C---:B0-----:R-:W-:Y:S01]  /*0a80*/  IADD3 R19, PT, PT, R10.reuse, 0x7, R19 ;  /* 0x000000070a137810 */ /* 0x041fe20007ffe013 */
[----:B------:R-:W-:-:S04]  /*0a90*/  VIADD R10, R10, 0x8 ;  /* 0x000000080a0a7836 */ /* 0x000fc80000000000 */
[----:B------:R2:W-:Y:S01]  /*0aa0*/  STS [R0], R19 ;  /* 0x0000001300007388 */ /* 0x0005e20000000800 */
[----:B------:R-:W-:Y:S06]  /*0ab0*/  BAR.SYNC.DEFER_BLOCKING 0x0 ;  /* 0x0000000000007b1d */ /* 0x000fec0000010000 */
.L_x_3:
[----:B------:R-:W-:Y:S05]  /*0ac0*/  BRA.U !UP3, `(.L_x_0) ;  /* 0x000000010b707547 */ /* 0x000fea000b800000 */
[----:B------:R-:W-:Y:S01]  /*0ad0*/  ULOP3.LUT UP3, URZ, UR9, 0x1, URZ, 0xc0, !UPT ;  /* 0x0000000109ff7892 */ /* 0x000fe2000f86c0ff */
[----:B------:R-:W-:Y:S10]  /*0ae0*/  BRA.U !UP1, `(.L_x_4) ;  /* 0x0000000109447547 */ /* 0x000ff4000b800000 */
[----:B------:R-:W3:Y:S02]  /*0af0*/  LDS R13, [R0] ;  /* 0x00000000000d7984 */ /* 0x000ee40000000800 */
[----:B---3--:R-:W-:-:S05]  /*0b00*/  IMAD.IADD R13, R10, 0x1, R13 ;  /* 0x000000010a0d7824 */ /* 0x008fca00078e020d */
[----:B------:R-:W-:Y:S01]  /*0b10*/  STS [R0], R13 ;  /* 0x0000000d00007388 */ /* 0x000fe20000000800 */
[----:B------:R-:W-:Y:S06]  /*0b20*/  BAR.SYNC.DEFER_BLOCKING 0x0 ;  /* 0x0000000000007b1d */ /* 0x000fec0000010000 */
[----:B------:R-:W3:Y:S02]  /*0b30*/  LDS R15, [R0] ;  /* 0x00000000000f7984 */ /* 0x000ee40000000800 */
[----:B---3--:R-:W-:-:S05]  /*0b40*/  IADD3 R15, PT, PT, R10, 0x1, R15 ;  /* 0x000000010a0f7810 */ /* 0x008fca0007ffe00f */
[----:B------:R-:W-:Y:S01]  /*0b50*/  STS [R0], R15 ;  /* 0x0000000f00007388 */ /* 0x000fe20000000800 */
[----:B------:R-:W-:Y:S06]  /*0b60*/  BAR.SYNC.DEFER_BLOCKING 0x0 ;  /* 0x0000000000007b1d */ /* 0x000fec0000010000 */
[----:B------:R-:W3:Y:S02]  /*0b70*/  LDS R17, [R0] ;  /* 0x0000000000117984 */ /* 0x000ee40000000800 */
[----:B---3--:R-:W-:-:S05]  /*0b80*/  IADD3 R17, PT, PT, R10, 0x2, R17 ;  /* 0x000000020a117810 */ /* 0x008fca0007ffe011 */
[----:B------:R-:W-:Y:S01]  /*0b90*/  STS [R0], R17 ;  /* 0x0000001100007388 */ /* 0x000fe20000000800 */
[----:B------:R-:W-:Y:S06]  /*0ba0*/  BAR.SYNC.DEFER_BLOCKING 0x0 ;  /* 0x0000000000007b1d */ /* 0x000fec0000010000 */
[----:B0-2---:R-:W0:Y:S02]  /*0bb0*/  LDS R19, [R0] ;  /* 0x0000000000137984 */ /* 0x005e240000000800 */
[C---:B0-----:R-:W-:Y:S01]  /*0bc0*/  IADD3 R19, PT, PT, R10.reuse, 0x3, R19 ;  /* 0x000000030a137810 */ /* 0x041fe20007ffe013 */
[----:B------:R-:W-:-:S04]  /*0bd0*/  VIADD R10, R10, 0x4 ;  /* 0x000000040a0a7836 */ /* 0x000fc80000000000 */
[----:B------:R3:W-:Y:S01]  /*0be0*/  STS [R0], R19 ;  /* 0x0000001300007388 */ /* 0x0007e20000000800 */
[----:B------:R-:W-:Y:S06]  /*0bf0*/  BAR.SYNC.DEFER_BLOCKING 0x0 ;  /* 0x0000000000007b1d */ /* 0x000fec0000010000 */
.L_x_4:
[----:B------:R-:W-:Y:S05]  /*0c00*/  BRA.U !UP3, `(.L_x_0) ;  /* 0x000000010b207547 */ /* 0x000fea000b800000 */
[----:B------:R-:W4:Y:S02]  /*0c10*/  LDS R13, [R0] ;  /* 0x00000000000d7984 */ /* 0x000f240000000800 */
[----:B----4-:R-:W-:-:S05]  /*0c20*/  IMAD.IADD R13, R13, 0x1, R10 ;  /* 0x000000010d0d7824 */ /* 0x010fca00078e020a */
[----:B------:R-:W-:Y:S01]  /*0c30*/  STS [R0], R13 ;  /* 0x0000000d00007388 */ /* 0x000fe20000000800 */
[----:B------:R-:W-:Y:S06]  /*0c40*/  BAR.SYNC.DEFER_BLOCKING 0x0 ;  /* 0x0000000000007b1d */ /* 0x000fec0000010000 */
[----:B------:R-:W4:Y:S02]  /*0c50*/  LDS R15, [R0] ;  /* 0x00000000000f7984 */ /* 0x000f240000000800 */
[----:B----4-:R-:W-:-:S05]  /*0c60*/  IADD3 R15, PT, PT, R10, 0x1, R15 ;  /* 0x000000010a0f7810 */ /* 0x010fca0007ffe00f */
[----:B------:R4:W-:Y:S01]  /*0c70*/  STS [R0], R15 ;  /* 0x0000000f00007388 */ /* 0x0009e20000000800 */
[----:B------:R-:W-:Y:S06]  /*0c80*/  BAR.SYNC.DEFER_BLOCKING 0x0 ;  /* 0x0000000000007b1d */ /* 0x000fec0000010000 */
.L_x_0:
[----:B------:R-:W-:-:S05]  /*0c90*/  IMAD.MOV.U32 R13, RZ, RZ, 0x540be400 ;  /* 0x540be400ff0d7424 */ /* 0x000fca00078e00ff */
[----:B------:R-:W5:Y:S04]  /*0ca0*/  ATOM.E.DEC.STRONG.GPU PT, R12, desc[UR10][R4.64], R13 ;  /* 0x8000000d040c798a */ /* 0x000f68000a1ef10a */
[----:B------:R-:W2:Y:S01]  /*0cb0*/  ATOM.E.DEC.STRONG.GPU PT, R10, desc[UR10][R2.64], R13 ;  /* 0x8000000d020a798a */ /* 0x000ea2000a1ef10a */
[----:B-----5:R-:W-:Y:S02]  /*0cc0*/  ISETP.GT.U32.AND P1, PT, R12, 0x1, PT ;  /* 0x000000010c00780c */ /* 0x020fe40003f24070 */
[----:B--2---:R-:W-:-:S13]  /*0cd0*/  ISETP.GT.U32.AND P0, PT, R10, 0x1, PT ;  /* 0x000000010a00780c */ /* 0x004fda0003f04070 */
[----:B------:R2:W-:Y:S04]  /*0ce0*/  @!P0 STG.E desc[UR10][R6.64], R11 ;  /* 0x0000000b06008986 */ /* 0x0005e8000c10190a */
[----:B------:R2:W-:Y:S01]  /*0cf0*/  @!P1 STG.E desc[UR10][R8.64], R11 ;  /* 0x0000000b08009986 */ /* 0x0005e2000c10190a */
[----:B------:R-:W-:Y:S05]  /*0d00*/  BRA.U UP2, `(.L_x_5) ;  /* 0xfffffff502907547 */ /* 0x000fea000b83ffff */
[----:B------:R-:W-:Y:S05]  /*0d10*/  EXIT ;  /* 0x000000000000794d */ /* 0x000fea0003800000 */
.L_x_6:
[----:B------:R-:W-:-:S00]  /*0d20*/  BRA `(.L_x_6) ;  /* 0xfffffffc00fc7947 */ /* 0x000fc0000383ffff */
[----:B------:R-:W-:-:S00]  /*0d30*/  NOP ;  /* 0x0000000000007918 */ /* 0x000fc00000000000 */
        /* <DEDUP_REMOVED lines=12> */
.L_x_7:


//--------------------- .nv.shared._Z17refCounter_kernelPiS_S_S_jjjjj --------------------------
	.section	.nv.shared._Z17refCounter_kernelPiS_S_S_jjjjj,"aw",@nobits
	.sectionflags	@""
	.align	4
.nv.shared._Z17refCounter_kernelPiS_S_S_jjjjj:
	.zero		2048


//--------------------- .nv.shared.reserved.0     --------------------------
	.section	.nv.shared.reserved.0,"aw",@nobits
	.weak		__nv_reservedSMEM_offset_0_alias
	.size		__nv_reservedSMEM_offset_0_alias, 0, 64
	.other		__nv_reservedSMEM_offset_0_alias,@"STO_CUDA_RESERVED_SHARED STV_DEFAULT"
__nv_reservedSMEM_offset_0_alias:
	.zero		0
	.zero		64


//--------------------- .nv.constant0._Z17refCounter_kernelPiS_S_S_jjjjj --------------------------
	.section	.nv.constant0._Z17refCounter_kernelPiS_S_S_jjjjj,"a",@progbits
	.sectionflags	@""
	.align	4
.nv.constant0._Z17refCounter_kernelPiS_S_S_jjjjj:
	.zero		948


//--------------------- SYMBOLS --------------------------

	.type		.nv.reservedSmem.offset0,@object
	.size		.nv.reservedSmem.offset0,0x4
	.type		.nv.reservedSmem.cap,@object
	.size		.nv.reservedSmem.cap,0x4
